//
// Generated by NVIDIA NVVM Compiler
//
// Compiler Build ID: CL-36424714
// Cuda compilation tools, release 13.0, V13.0.88
// Based on NVVM 20.0.0
//

.version 9.0
.target sm_100
.address_size 64

	// .globl	_Z9reduce_v6ILi128EEvPiS0_m
// _ZZ9reduce_v6ILi128EEvPiS0_mE4smem has been demoted

.visible .entry _Z9reduce_v6ILi128EEvPiS0_m(
	.param .u64 .ptr .align 1 _Z9reduce_v6ILi128EEvPiS0_m_param_0,
	.param .u64 .ptr .align 1 _Z9reduce_v6ILi128EEvPiS0_m_param_1,
	.param .u64 _Z9reduce_v6ILi128EEvPiS0_m_param_2
)
{
	.reg .pred 	%p<7>;
	.reg .b32 	%r<15>;
	.reg .b32 	%f<31>;
	.reg .b64 	%rd<14>;
	// demoted variable
	.shared .align 4 .b8 _ZZ9reduce_v6ILi128EEvPiS0_mE4smem[512];
	ld.param.u64 	%rd5, [_Z9reduce_v6ILi128EEvPiS0_m_param_0];
	ld.param.u64 	%rd6, [_Z9reduce_v6ILi128EEvPiS0_m_param_1];
	ld.param.u64 	%rd7, [_Z9reduce_v6ILi128EEvPiS0_m_param_2];
	mov.u32 	%r1, %tid.x;
	mov.u32 	%r2, %ctaid.x;
	mov.u32 	%r3, %ntid.x;
	mad.lo.s32 	%r14, %r2, %r3, %r1;
	cvt.s64.s32 	%rd13, %r14;
	setp.le.u64 	%p1, %rd7, %rd13;
	mov.f32 	%f30, 0f00000000;
	@%p1 bra 	$L__BB0_3;
	mov.u32 	%r9, %nctaid.x;
	mul.lo.s32 	%r5, %r3, %r9;
	cvta.to.global.u64 	%rd2, %rd5;
	mov.f32 	%f30, 0f00000000;
$L__BB0_2:
	shl.b64 	%rd8, %rd13, 2;
	add.s64 	%rd9, %rd2, %rd8;
	ld.global.u32 	%r10, [%rd9];
	cvt.rn.f32.s32 	%f6, %r10;
	add.f32 	%f30, %f30, %f6;
	add.s32 	%r14, %r14, %r5;
	cvt.s64.s32 	%rd13, %r14;
	setp.gt.u64 	%p2, %rd7, %rd13;
	@%p2 bra 	$L__BB0_2;
$L__BB0_3:
	shl.b32 	%r11, %r1, 2;
	mov.u32 	%r12, _ZZ9reduce_v6ILi128EEvPiS0_mE4smem;
	add.s32 	%r8, %r12, %r11;
	st.shared.f32 	[%r8], %f30;
	bar.sync 	0;
	bar.sync 	0;
	bar.sync 	0;
	bar.sync 	0;
	setp.gt.u32 	%p3, %r1, 63;
	@%p3 bra 	$L__BB0_5;
	ld.shared.f32 	%f7, [%r8+256];
	ld.shared.f32 	%f8, [%r8];
	add.f32 	%f9, %f7, %f8;
	st.shared.f32 	[%r8], %f9;
$L__BB0_5:
	bar.sync 	0;
	setp.gt.u32 	%p4, %r1, 31;
	@%p4 bra 	$L__BB0_10;
	setp.lt.u32 	%p5, %r3, 64;
	@%p5 bra 	$L__BB0_8;
	ld.volatile.shared.f32 	%f10, [%r8+128];
	ld.volatile.shared.f32 	%f11, [%r8];
	add.f32 	%f12, %f10, %f11;
	st.volatile.shared.f32 	[%r8], %f12;
$L__BB0_8:
	ld.volatile.shared.f32 	%f13, [%r8+64];
	ld.volatile.shared.f32 	%f14, [%r8];
	add.f32 	%f15, %f13, %f14;
	st.volatile.shared.f32 	[%r8], %f15;
	ld.volatile.shared.f32 	%f16, [%r8+32];
	ld.volatile.shared.f32 	%f17, [%r8];
	add.f32 	%f18, %f16, %f17;
	st.volatile.shared.f32 	[%r8], %f18;
	ld.volatile.shared.f32 	%f19, [%r8+16];
	ld.volatile.shared.f32 	%f20, [%r8];
	add.f32 	%f21, %f19, %f20;
	st.volatile.shared.f32 	[%r8], %f21;
	ld.volatile.shared.f32 	%f22, [%r8+8];
	ld.volatile.shared.f32 	%f23, [%r8];
	add.f32 	%f24, %f22, %f23;
	st.volatile.shared.f32 	[%r8], %f24;
	ld.volatile.shared.f32 	%f25, [%r8+4];
	ld.volatile.shared.f32 	%f26, [%r8];
	add.f32 	%f27, %f25, %f26;
	st.volatile.shared.f32 	[%r8], %f27;
	setp.ne.s32 	%p6, %r1, 0;
	@%p6 bra 	$L__BB0_10;
	ld.shared.f32 	%f28, [_ZZ9reduce_v6ILi128EEvPiS0_mE4smem];
	cvt.rzi.s32.f32 	%r13, %f28;
	cvta.to.global.u64 	%rd10, %rd6;
	mul.wide.u32 	%rd11, %r2, 4;
	add.s64 	%rd12, %rd10, %rd11;
	st.global.u32 	[%rd12], %r13;
$L__BB0_10:
	ret;

}


// ===== COMPILED SASS (sm_100) =====

	.target	sm_100

	.elftype	@"ET_EXEC"


//--------------------- .note.nv.tkinfo           --------------------------
	.section	.note.nv.tkinfo,"",@"SHT_NOTE"
	.sectionflags	@"SHF_NOTE_NV_TKINFO"
	.tkinfo
        /*0018*/ 	.word	0x00000002
        /*0030*/ 	.string	""
        /*0030*/ 	.string	"ptxas"
        /*0030*/ 	.string	"Cuda compilation tools, release 13.0, V13.0.88"
        /*0030*/ 	.string	"Build cuda_13.0.r13.0/compiler.36424714_0"
        /*0030*/ 	.string	"-arch sm_100 -m 64 "



//--------------------- .note.nv.cuinfo           --------------------------
	.section	.note.nv.cuinfo,"",@"SHT_NOTE"
	.sectionflags	@"SHF_NOTE_NV_CUINFO"
        /*0018*/ 	.short	0x0002
        /*001a*/ 	.short	0x0064
        /*001c*/ 	.short	0x0082
	.zero		2


//--------------------- .nv.info                  --------------------------
	.section	.nv.info,"",@"SHT_CUDA_INFO"
	.align	4


	//----- nvinfo : EIATTR_REGCOUNT
	.align		4
        /*0000*/ 	.byte	0x04, 0x2f
        /*0002*/ 	.short	(.L_1 - .L_0)
	.align		4
.L_0:
        /*0004*/ 	.word	index@(_Z9reduce_v6ILi128EEvPiS0_m)
        /*0008*/ 	.word	0x0000000e


	//----- nvinfo : EIATTR_FRAME_SIZE
	.align		4
.L_1:
        /*000c*/ 	.byte	0x04, 0x11
        /*000e*/ 	.short	(.L_3 - .L_2)
	.align		4
.L_2:
        /*0010*/ 	.word	index@(_Z9reduce_v6ILi128EEvPiS0_m)
        /*0014*/ 	.word	0x00000000


	//----- nvinfo : EIATTR_MIN_STACK_SIZE
	.align		4
.L_3:
        /*0018*/ 	.byte	0x04, 0x12
        /*001a*/ 	.short	(.L_5 - .L_4)
	.align		4
.L_4:
        /*001c*/ 	.word	index@(_Z9reduce_v6ILi128EEvPiS0_m)
        /*0020*/ 	.word	0x00000000
.L_5:


//--------------------- .nv.compat                --------------------------
	.section	.nv.compat,"",@"SHT_CUDA_COMPAT_INFO"
	.align	4
        /*0000*/ 	.byte	0x02, 0x09, 0x00, 0x00, 0x02, 0x02, 0x01, 0x00, 0x02, 0x05, 0x05, 0x00, 0x03, 0x07, 0x01, 0x01
        /*0010*/ 	.byte	0x02, 0x03, 0x00, 0x00, 0x02, 0x06, 0x01, 0x00, 0x04, 0x0b, 0x08, 0x00, 0x09, 0x00, 0x00, 0x00
        /*0020*/ 	.byte	0x00, 0x00, 0x00, 0x00


//--------------------- .nv.info._Z9reduce_v6ILi128EEvPiS0_m --------------------------
	.section	.nv.info._Z9reduce_v6ILi128EEvPiS0_m,"",@"SHT_CUDA_INFO"
	.sectionflags	@""
	.align	4


	//----- nvinfo : EIATTR_CUDA_API_VERSION
	.align		4
        /*0000*/ 	.byte	0x04, 0x37
        /*0002*/ 	.short	(.L_7 - .L_6)
.L_6:
        /*0004*/ 	.word	0x00000082


	//----- nvinfo : EIATTR_KPARAM_INFO
	.align		4
.L_7:
        /*0008*/ 	.byte	0x04, 0x17
        /*000a*/ 	.short	(.L_9 - .L_8)
.L_8:
        /*000c*/ 	.word	0x00000000
        /*0010*/ 	.short	0x0002
        /*0012*/ 	.short	0x0010
        /*0014*/ 	.byte	0x00, 0xf0, 0x21, 0x00


	//----- nvinfo : EIATTR_KPARAM_INFO
	.align		4
.L_9:
        /*0018*/ 	.byte	0x04, 0x17
        /*001a*/ 	.short	(.L_11 - .L_10)
.L_10:
        /*001c*/ 	.word	0x00000000
        /*0020*/ 	.short	0x0001
        /*0022*/ 	.short	0x0008
        /*0024*/ 	.byte	0x00, 0xf5, 0x21, 0x00


	//----- nvinfo : EIATTR_KPARAM_INFO
	.align		4
.L_11:
        /*0028*/ 	.byte	0x04, 0x17
        /*002a*/ 	.short	(.L_13 - .L_12)
.L_12:
        /*002c*/ 	.word	0x00000000
        /*0030*/ 	.short	0x0000
        /*0032*/ 	.short	0x0000
        /*0034*/ 	.byte	0x00, 0xf5, 0x21, 0x00


	//----- nvinfo : EIATTR_SPARSE_MMA_MASK
	.align		4
.L_13:
        /*0038*/ 	.byte	0x03, 0x50
        /*003a*/ 	.short	0x0000


	//----- nvinfo : EIATTR_MAXREG_COUNT
	.align		4
        /*003c*/ 	.byte	0x03, 0x1b
        /*003e*/ 	.short	0x00ff


	//----- nvinfo : EIATTR_NUM_BARRIERS
	.align		4
        /*0040*/ 	.byte	0x02, 0x4c
        /*0042*/ 	.byte	0x01
	.zero		1


	//----- nvinfo : EIATTR_MERCURY_ISA_VERSION
	.align		4
        /*0044*/ 	.byte	0x03, 0x5f
        /*0046*/ 	.short	0x0101


	//----- nvinfo : EIATTR_VRC_CTA_INIT_COUNT
	.align		4
        /*0048*/ 	.byte	0x02, 0x4a
	.zero		1
	.zero		1


	//----- nvinfo : EIATTR_EXIT_INSTR_OFFSETS
	.align		4
        /*004c*/ 	.byte	0x04, 0x1c
        /*004e*/ 	.short	(.L_15 - .L_14)


	//   ....[0]....
.L_14:
        /*0050*/ 	.word	0x000002f0


	//   ....[1]....
        /*0054*/ 	.word	0x000004a0


	//   ....[2]....
        /*0058*/ 	.word	0x00000500


	//----- nvinfo : EIATTR_CRS_STACK_SIZE
	.align		4
.L_15:
        /*005c*/ 	.byte	0x04, 0x1e
        /*005e*/ 	.short	(.L_17 - .L_16)
.L_16:
        /*0060*/ 	.word	0x00000000


	//----- nvinfo : EIATTR_CBANK_PARAM_SIZE
	.align		4
.L_17:
        /*0064*/ 	.byte	0x03, 0x19
        /*0066*/ 	.short	0x0018


	//----- nvinfo : EIATTR_PARAM_CBANK
	.align		4
        /*0068*/ 	.byte	0x04, 0x0a
        /*006a*/ 	.short	(.L_19 - .L_18)
	.align		4
.L_18:
        /*006c*/ 	.word	index@(.nv.constant0._Z9reduce_v6ILi128EEvPiS0_m)
        /*0070*/ 	.short	0x0380
        /*0072*/ 	.short	0x0018


	//----- nvinfo : EIATTR_SW_WAR
	.align		4
.L_19:
        /*0074*/ 	.byte	0x04, 0x36
        /*0076*/ 	.short	(.L_21 - .L_20)
.L_20:
        /*0078*/ 	.word	0x00000008
.L_21:


//--------------------- .nv.callgraph             --------------------------
	.section	.nv.callgraph,"",@"SHT_CUDA_CALLGRAPH"
	.align	4
	.sectionentsize	8
	.align		4
        /*0000*/ 	.word	0x00000000
	.align		4
        /*0004*/ 	.word	0xffffffff
	.align		4
        /*0008*/ 	.word	0x00000000
	.align		4
        /*000c*/ 	.word	0xfffffffe
	.align		4
        /*0010*/ 	.word	0x00000000
	.align		4
        /*0014*/ 	.word	0xfffffffd
	.align		4
        /*0018*/ 	.word	0x00000000
	.align		4
        /*001c*/ 	.word	0xfffffffc


//--------------------- .text._Z9reduce_v6ILi128EEvPiS0_m --------------------------
	.section	.text._Z9reduce_v6ILi128EEvPiS0_m,"ax",@progbits
	.align	128
        .global         _Z9reduce_v6ILi128EEvPiS0_m
        .type           _Z9reduce_v6ILi128EEvPiS0_m,@function
        .size           _Z9reduce_v6ILi128EEvPiS0_m,(.L_x_4 - _Z9reduce_v6ILi128EEvPiS0_m)
        .other          _Z9reduce_v6ILi128EEvPiS0_m,@"STO_CUDA_ENTRY STV_DEFAULT"
_Z9reduce_v6ILi128EEvPiS0_m:
.text._Z9reduce_v6ILi128EEvPiS0_m:
[----:B------:R-:W-:Y:S01]  /*0000*/  LDC R1, c[0x0][0x37c] ;  /* 0x0000df00ff017b82 */ /* 0x000fe20000000800 */
[----:B------:R-:W0:Y:S07]  /*0010*/  S2R R3, SR_TID.X ;  /* 0x0000000000037919 */ /* 0x000e2e0000002100 */
[----:B------:R-:W0:Y:S01]  /*0020*/  LDC R8, c[0x0][0x360] ;  /* 0x0000d800ff087b82 */ /* 0x000e220000000800 */
[----:B------:R-:W1:Y:S01]  /*0030*/  LDCU.64 UR8, c[0x0][0x390] ;  /* 0x00007200ff0877ac */ /* 0x000e620008000a00 */
[----:B------:R-:W-:Y:S01]  /*0040*/  BSSY.RECONVERGENT B0, `(.L_x_0) ;  /* 0x000001a000007945 */ /* 0x000fe20003800200 */
[----:B------:R-:W0:Y:S01]  /*0050*/  S2R R0, SR_CTAID.X ;  /* 0x0000000000007919 */ /* 0x000e220000002500 */
[----:B------:R-:W-:Y:S01]  /*0060*/  IMAD.MOV.U32 R6, RZ, RZ, RZ ;  /* 0x000000ffff067224 */ /* 0x000fe200078e00ff */
[----:B------:R-:W2:Y:S01]  /*0070*/  LDCU.64 UR6, c[0x0][0x358] ;  /* 0x00006b00ff0677ac */ /* 0x000ea20008000a00 */
[----:B------:R-:W3:Y:S01]  /*0080*/  LDCU.64 UR10, c[0x0][0x380] ;  /* 0x00007000ff0a77ac */ /* 0x000ee20008000a00 */
[----:B0-----:R-:W-:-:S05]  /*0090*/  IMAD R2, R0, R8, R3 ;  /* 0x0000000800027224 */ /* 0x001fca00078e0203 */
[----:B-1----:R-:W-:Y:S02]  /*00a0*/  ISETP.GE.U32.AND P0, PT, R2, UR8, PT ;  /* 0x0000000802007c0c */ /* 0x002fe4000bf06070 */
[----:B------:R-:W-:-:S04]  /*00b0*/  SHF.R.S32.HI R4, RZ, 0x1f, R2 ;  /* 0x0000001fff047819 */ /* 0x000fc80000011402 */
[----:B------:R-:W-:-:S13]  /*00c0*/  ISETP.GE.U32.AND.EX P0, PT, R4, UR9, PT, P0 ;  /* 0x0000000904007c0c */ /* 0x000fda000bf06100 */
[----:B--23--:R-:W-:Y:S05]  /*00d0*/  @P0 BRA `(.L_x_1) ;  /* 0x0000000000400947 */ /* 0x00cfea0003800000 */
[----:B------:R-:W0:Y:S01]  /*00e0*/  LDCU UR4, c[0x0][0x370] ;  /* 0x00006e00ff0477ac */ /* 0x000e220008000800 */
[----:B------:R-:W-:Y:S01]  /*00f0*/  IMAD.MOV.U32 R11, RZ, RZ, R4 ;  /* 0x000000ffff0b7224 */ /* 0x000fe200078e0004 */
[----:B------:R-:W-:Y:S01]  /*0100*/  MOV R10, R2 ;  /* 0x00000002000a7202 */ /* 0x000fe20000000f00 */
[----:B------:R-:W-:Y:S02]  /*0110*/  IMAD.MOV.U32 R6, RZ, RZ, RZ ;  /* 0x000000ffff067224 */ /* 0x000fe400078e00ff */
[----:B0-----:R-:W-:-:S07]  /*0120*/  IMAD R7, R8, UR4, RZ ;  /* 0x0000000408077c24 */ /* 0x001fce000f8e02ff */
.L_x_2:
[----:B------:R-:W-:-:S04]  /*0130*/  LEA R4, P0, R10, UR10, 0x2 ;  /* 0x0000000a0a047c11 */ /* 0x000fc8000f8010ff */
[----:B------:R-:W-:-:S05]  /*0140*/  LEA.HI.X R5, R10, UR11, R11, 0x2, P0 ;  /* 0x0000000b0a057c11 */ /* 0x000fca00080f140b */
[----:B------:R-:W2:Y:S01]  /*0150*/  LDG.E R4, desc[UR6][R4.64] ;  /* 0x0000000604047981 */ /* 0x000ea2000c1e1900 */
[----:B------:R-:W-:-:S04]  /*0160*/  IADD3 R10, PT, PT, R7, R2, RZ ;  /* 0x00000002070a7210 */ /* 0x000fc80007ffe0ff */
[----:B------:R-:W-:Y:S01]  /*0170*/  ISETP.GE.U32.AND P0, PT, R10, UR8, PT ;  /* 0x000000080a007c0c */ /* 0x000fe2000bf06070 */
[--C-:B------:R-:W-:Y:S01]  /*0180*/  IMAD.MOV.U32 R2, RZ, RZ, R10.reuse ;  /* 0x000000ffff027224 */ /* 0x100fe200078e000a */
[----:B------:R-:W-:-:S04]  /*0190*/  SHF.R.S32.HI R11, RZ, 0x1f, R10 ;  /* 0x0000001fff0b7819 */ /* 0x000fc8000001140a */
[----:B------:R-:W-:Y:S02]  /*01a0*/  ISETP.GE.U32.AND.EX P0, PT, R11, UR9, PT, P0 ;  /* 0x000000090b007c0c */ /* 0x000fe4000bf06100 */
[----:B--2---:R-:W-:-:S05]  /*01b0*/  I2FP.F32.S32 R9, R4 ;  /* 0x0000000400097245 */ /* 0x004fca0000201400 */
[----:B------:R-:W-:-:S06]  /*01c0*/  FADD R6, R9, R6 ;  /* 0x0000000609067221 */ /* 0x000fcc0000000000 */
[----:B------:R-:W-:Y:S05]  /*01d0*/  @!P0 BRA `(.L_x_2) ;  /* 0xfffffffc00d48947 */ /* 0x000fea000383ffff */
.L_x_1:
[----:B------:R-:W-:Y:S05]  /*01e0*/  BSYNC.RECONVERGENT B0 ;  /* 0x0000000000007941 */ /* 0x000fea0003800200 */
.L_x_0:
[----:B------:R-:W0:Y:S01]  /*01f0*/  S2UR UR5, SR_CgaCtaId ;  /* 0x00000000000579c3 */ /* 0x000e220000008800 */
[----:B------:R-:W-:Y:S01]  /*0200*/  UMOV UR4, 0x400 ;  /* 0x0000040000047882 */ /* 0x000fe20000000000 */
[C---:B------:R-:W-:Y:S02]  /*0210*/  ISETP.GT.U32.AND P0, PT, R3.reuse, 0x3f, PT ;  /* 0x0000003f0300780c */ /* 0x040fe40003f04070 */
[----:B------:R-:W-:Y:S01]  /*0220*/  ISETP.GT.U32.AND P1, PT, R3, 0x1f, PT ;  /* 0x0000001f0300780c */ /* 0x000fe20003f24070 */
[----:B0-----:R-:W-:-:S06]  /*0230*/  ULEA UR4, UR5, UR4, 0x18 ;  /* 0x0000000405047291 */ /* 0x001fcc000f8ec0ff */
[----:B------:R-:W-:-:S05]  /*0240*/  LEA R5, R3, UR4, 0x2 ;  /* 0x0000000403057c11 */ /* 0x000fca000f8e10ff */
[----:B------:R-:W-:Y:S01]  /*0250*/  STS [R5], R6 ;  /* 0x0000000605007388 */ /* 0x000fe20000000800 */
[----:B------:R-:W-:Y:S08]  /*0260*/  BAR.SYNC.DEFER_BLOCKING 0x0 ;  /* 0x0000000000007b1d */ /* 0x000ff00000010000 */
[----:B------:R-:W-:Y:S08]  /*0270*/  BAR.SYNC.DEFER_BLOCKING 0x0 ;  /* 0x0000000000007b1d */ /* 0x000ff00000010000 */
[----:B------:R-:W-:Y:S08]  /*0280*/  BAR.SYNC.DEFER_BLOCKING 0x0 ;  /* 0x0000000000007b1d */ /* 0x000ff00000010000 */
[----:B------:R-:W-:Y:S06]  /*0290*/  BAR.SYNC.DEFER_BLOCKING 0x0 ;  /* 0x0000000000007b1d */ /* 0x000fec0000010000 */
[----:B------:R-:W-:Y:S04]  /*02a0*/  @!P0 LDS R2, [R5+0x100] ;  /* 0x0001000005028984 */ /* 0x000fe80000000800 */
[----:B------:R-:W0:Y:S02]  /*02b0*/  @!P0 LDS R7, [R5] ;  /* 0x0000000005078984 */ /* 0x000e240000000800 */
[----:B0-----:R-:W-:-:S05]  /*02c0*/  @!P0 FADD R2, R2, R7 ;  /* 0x0000000702028221 */ /* 0x001fca0000000000 */
[----:B------:R0:W-:Y:S01]  /*02d0*/  @!P0 STS [R5], R2 ;  /* 0x0000000205008388 */ /* 0x0001e20000000800 */
[----:B------:R-:W-:Y:S06]  /*02e0*/  BAR.SYNC.DEFER_BLOCKING 0x0 ;  /* 0x0000000000007b1d */ /* 0x000fec0000010000 */
[----:B------:R-:W-:Y:S05]  /*02f0*/  @P1 EXIT ;  /* 0x000000000000194d */ /* 0x000fea0003800000 */
[----:B------:R-:W-:-:S13]  /*0300*/  ISETP.GE.U32.AND P0, PT, R8, 0x40, PT ;  /* 0x000000400800780c */ /* 0x000fda0003f06070 */
[----:B0-----:R-:W-:Y:S04]  /*0310*/  @P0 LDS R2, [R5+0x80] ;  /* 0x0000800005020984 */ /* 0x001fe80000000800 */
[----:B------:R-:W0:Y:S02]  /*0320*/  @P0 LDS R7, [R5] ;  /* 0x0000000005070984 */ /* 0x000e240000000800 */
[----:B0-----:R-:W-:-:S05]  /*0330*/  @P0 FADD R2, R2, R7 ;  /* 0x0000000702020221 */ /* 0x001fca0000000000 */
[----:B------:R-:W-:Y:S01]  /*0340*/  @P0 STS [R5], R2 ;  /* 0x0000000205000388 */ /* 0x000fe20000000800 */
[----:B------:R-:W-:-:S03]  /*0350*/  ISETP.NE.AND P0, PT, R3, RZ, PT ;  /* 0x000000ff0300720c */ /* 0x000fc60003f05270 */
[----:B------:R-:W-:Y:S04]  /*0360*/  LDS R4, [R5+0x40] ;  /* 0x0000400005047984 */ /* 0x000fe80000000800 */
[----:B------:R-:W0:Y:S02]  /*0370*/  LDS R7, [R5] ;  /* 0x0000000005077984 */ /* 0x000e240000000800 */
[----:B0-----:R-:W-:-:S05]  /*0380*/  FADD R4, R4, R7 ;  /* 0x0000000704047221 */ /* 0x001fca0000000000 */
[----:B------:R-:W-:Y:S04]  /*0390*/  STS [R5], R4 ;  /* 0x0000000405007388 */ /* 0x000fe80000000800 */
        /* <DEDUP_REMOVED lines=15> */
[----:B------:R0:W-:Y:S01]  /*0490*/  STS [R5], R4 ;  /* 0x0000000405007388 */ /* 0x0001e20000000800 */
[----:B------:R-:W-:Y:S05]  /*04a0*/  @P0 EXIT ;  /* 0x000000000000094d */ /* 0x000fea0003800000 */
[----:B0-----:R-:W0:Y:S01]  /*04b0*/  LDS R4, [UR4] ;  /* 0x00000004ff047984 */ /* 0x001e220008000800 */
[----:B------:R-:W1:Y:S02]  /*04c0*/  LDC.64 R2, c[0x0][0x388] ;  /* 0x0000e200ff027b82 */ /* 0x000e640000000a00 */
[----:B-1----:R-:W-:Y:S01]  /*04d0*/  IMAD.WIDE.U32 R2, R0, 0x4, R2 ;  /* 0x0000000400027825 */ /* 0x002fe200078e0002 */
[----:B0-----:R-:W0:Y:S04]  /*04e0*/  F2I.TRUNC.NTZ R5, R4 ;  /* 0x0000000400057305 */ /* 0x001e28000020f100 */
[----:B0-----:R-:W-:Y:S01]  /*04f0*/  STG.E desc[UR6][R2.64], R5 ;  /* 0x0000000502007986 */ /* 0x001fe2000c101906 */
[----:B------:R-:W-:Y:S05]  /*0500*/  EXIT ;  /* 0x000000000000794d */ /* 0x000fea0003800000 */
.L_x_3:
[----:B------:R-:W-:-:S00]  /*0510*/  BRA `(.L_x_3) ;  /* 0xfffffffc00fc7947 */ /* 0x000fc0000383ffff */
[----:B------:R-:W-:-:S00]  /*0520*/  NOP ;  /* 0x0000000000007918 */ /* 0x000fc00000000000 */
        /* <DEDUP_REMOVED lines=13> */
.L_x_4:


//--------------------- .nv.shared._Z9reduce_v6ILi128EEvPiS0_m --------------------------
	.section	.nv.shared._Z9reduce_v6ILi128EEvPiS0_m,"aw",@nobits
	.sectionflags	@""
	.align	4
.nv.shared._Z9reduce_v6ILi128EEvPiS0_m:
	.zero		1536


//--------------------- .nv.shared.reserved.0     --------------------------
	.section	.nv.shared.reserved.0,"aw",@nobits
	.weak		__nv_reservedSMEM_offset_0_alias
	.size		__nv_reservedSMEM_offset_0_alias, 0, 64
	.other		__nv_reservedSMEM_offset_0_alias,@"STO_CUDA_RESERVED_SHARED STV_DEFAULT"
__nv_reservedSMEM_offset_0_alias:
	.zero		0
	.zero		64


//--------------------- .nv.constant0._Z9reduce_v6ILi128EEvPiS0_m --------------------------
	.section	.nv.constant0._Z9reduce_v6ILi128EEvPiS0_m,"a",@progbits
	.sectionflags	@""
	.align	4
.nv.constant0._Z9reduce_v6ILi128EEvPiS0_m:
	.zero		920


//--------------------- SYMBOLS --------------------------

	.type		.nv.reservedSmem.offset0,@object
	.size		.nv.reservedSmem.offset0,0x4
	.type		.nv.reservedSmem.cap,@object
	.size		.nv.reservedSmem.cap,0x4
